	.headerflags	@"EF_CUDA_TEXMODE_UNIFIED EF_CUDA_64BIT_ADDRESS EF_CUDA_ACCELERATORS EF_CUDA_SM90 EF_CUDA_VIRTUAL_SM(EF_CUDA_SM90)"
	.elftype	@"ET_EXEC"


//--------------------- .nv.info                  --------------------------
	.section	.nv.info,"",@"SHT_CUDA_INFO"
	.align	4


	//----- nvinfo : EIATTR_REGCOUNT
	.align		4
        /*0000*/ 	.byte	0x04, 0x2f
        /*0002*/ 	.short	(.L_1 - .L_0)
	.align		4
.L_0:
        /*0004*/ 	.word	index@(triton_poi_fused__to_copy_1)
        /*0008*/ 	.word	0x00000008


	//----- nvinfo : EIATTR_MIN_STACK_SIZE
	.align		4
.L_1:
        /*000c*/ 	.byte	0x04, 0x12
        /*000e*/ 	.short	(.L_3 - .L_2)
	.align		4
.L_2:
        /*0010*/ 	.word	index@(triton_poi_fused__to_copy_1)
        /*0014*/ 	.word	0x00000000


	//----- nvinfo : EIATTR_FRAME_SIZE
	.align		4
.L_3:
        /*0018*/ 	.byte	0x04, 0x11
        /*001a*/ 	.short	(.L_5 - .L_4)
	.align		4
.L_4:
        /*001c*/ 	.word	index@(triton_poi_fused__to_copy_1)
        /*0020*/ 	.word	0x00000000


	//----- nvinfo : EIATTR_MIN_STACK_SIZE
	.align		4
.L_5:
        /*0024*/ 	.byte	0x04, 0x12
        /*0026*/ 	.short	(.L_7 - .L_6)
	.align		4
.L_6:
        /*0028*/ 	.word	index@(triton_poi_fused__to_copy_1)
        /*002c*/ 	.word	0x00000000
.L_7:


//--------------------- .nv.info.triton_poi_fused__to_copy_1 --------------------------
	.section	.nv.info.triton_poi_fused__to_copy_1,"",@"SHT_CUDA_INFO"
	.sectionflags	@""
	.align	4


	//----- nvinfo : EIATTR_CUDA_API_VERSION
	.align		4
        /*0000*/ 	.byte	0x04, 0x37
        /*0002*/ 	.short	(.L_9 - .L_8)
.L_8:
        /*0004*/ 	.word	0x0000007c


	//----- nvinfo : EIATTR_KPARAM_INFO
	.align		4
.L_9:
        /*0008*/ 	.byte	0x04, 0x17
        /*000a*/ 	.short	(.L_11 - .L_10)
.L_10:
        /*000c*/ 	.word	0x00000000
        /*0010*/ 	.short	0x0002
        /*0012*/ 	.short	0x0010
        /*0014*/ 	.byte	0x00, 0xf4, 0x21, 0x00


	//----- nvinfo : EIATTR_KPARAM_INFO
	.align		4
.L_11:
        /*0018*/ 	.byte	0x04, 0x17
        /*001a*/ 	.short	(.L_13 - .L_12)
.L_12:
        /*001c*/ 	.word	0x00000000
        /*0020*/ 	.short	0x0001
        /*0022*/ 	.short	0x0008
        /*0024*/ 	.byte	0x00, 0xf0, 0x11, 0x00


	//----- nvinfo : EIATTR_KPARAM_INFO
	.align		4
.L_13:
        /*0028*/ 	.byte	0x04, 0x17
        /*002a*/ 	.short	(.L_15 - .L_14)
.L_14:
        /*002c*/ 	.word	0x00000000
        /*0030*/ 	.short	0x0000
        /*0032*/ 	.short	0x0000
        /*0034*/ 	.byte	0x00, 0xf4, 0x21, 0x00


	//----- nvinfo : EIATTR_SPARSE_MMA_MASK
	.align		4
.L_15:
        /*0038*/ 	.byte	0x03, 0x50
        /*003a*/ 	.short	0x0000


	//----- nvinfo : EIATTR_MAXREG_COUNT
	.align		4
        /*003c*/ 	.byte	0x03, 0x1b
        /*003e*/ 	.short	0x00ff


	//----- nvinfo : EIATTR_EXIT_INSTR_OFFSETS
	.align		4
        /*0040*/ 	.byte	0x04, 0x1c
        /*0042*/ 	.short	(.L_17 - .L_16)


	//   ....[0]....
.L_16:
        /*0044*/ 	.word	0x000000a0


	//   ....[1]....
        /*0048*/ 	.word	0x000000e0


	//----- nvinfo : EIATTR_REQNTID
	.align		4
.L_17:
        /*004c*/ 	.byte	0x04, 0x10
        /*004e*/ 	.short	(.L_19 - .L_18)
.L_18:
        /*0050*/ 	.word	0x00000080
        /*0054*/ 	.word	0x00000001
        /*0058*/ 	.word	0x00000001


	//----- nvinfo : EIATTR_CBANK_PARAM_SIZE
	.align		4
.L_19:
        /*005c*/ 	.byte	0x03, 0x19
        /*005e*/ 	.short	0x0018


	//----- nvinfo : EIATTR_PARAM_CBANK
	.align		4
        /*0060*/ 	.byte	0x04, 0x0a
        /*0062*/ 	.short	(.L_21 - .L_20)
	.align		4
.L_20:
        /*0064*/ 	.word	index@(.nv.constant0.triton_poi_fused__to_copy_1)
        /*0068*/ 	.short	0x0210
        /*006a*/ 	.short	0x0018


	//----- nvinfo : EIATTR_SW_WAR
	.align		4
.L_21:
        /*006c*/ 	.byte	0x04, 0x36
        /*006e*/ 	.short	(.L_23 - .L_22)
.L_22:
        /*0070*/ 	.word	0x00000008
.L_23:


//--------------------- .nv.callgraph             --------------------------
	.section	.nv.callgraph,"",@"SHT_CUDA_CALLGRAPH"
	.align	4
	.sectionentsize	8
	.align		4
        /*0000*/ 	.word	0x00000000
	.align		4
        /*0004*/ 	.word	0xffffffff
	.align		4
        /*0008*/ 	.word	0x00000000
	.align		4
        /*000c*/ 	.word	0xfffffffe
	.align		4
        /*0010*/ 	.word	0x00000000
	.align		4
        /*0014*/ 	.word	0xfffffffd
	.align		4
        /*0018*/ 	.word	0x00000000
	.align		4
        /*001c*/ 	.word	0xfffffffc


//--------------------- .text.triton_poi_fused__to_copy_1 --------------------------
	.section	.text.triton_poi_fused__to_copy_1,"ax",@progbits
	.align	128
        .global         triton_poi_fused__to_copy_1
        .type           triton_poi_fused__to_copy_1,@function
        .size           triton_poi_fused__to_copy_1,(.L_x_1 - triton_poi_fused__to_copy_1)
        .other          triton_poi_fused__to_copy_1,@"STO_CUDA_ENTRY STV_DEFAULT"
triton_poi_fused__to_copy_1:
.text.triton_poi_fused__to_copy_1:
[----:B------:R-:W0:Y:S02]  /*0000*/  LDC R1, c[0x0][0x28] ;  /* 0x00000a00ff017b82 */ /* 0x000e240000000800 */
[----:B------:R-:W1:Y:S01]  /*0010*/  S2R R4, SR_TID.X ;  /* 0x0000000000047919 */ /* 0x000e620000002100 */
[----:B------:R-:W2:Y:S01]  /*0020*/  LDC.64 R2, c[0x0][0x210] ;  /* 0x00008400ff027b82 */ /* 0x000ea20000000a00 */
[----:B------:R-:W-:Y:S01]  /*0030*/  ULDC UR4, c[0x0][0x218] ;  /* 0x0000860000047ab9 */ /* 0x000fe20000000800 */
[----:B------:R-:W3:Y:S01]  /*0040*/  S2R R5, SR_CTAID.X ;  /* 0x0000000000057919 */ /* 0x000ee20000002500 */
[C---:B-1----:R-:W-:Y:S02]  /*0050*/  LOP3.LUT R0, R4.reuse, 0x3f, RZ, 0xc0, !PT ;  /* 0x0000003f04007812 */ /* 0x042fe400078ec0ff */
[----:B------:R-:W-:-:S03]  /*0060*/  LOP3.LUT P0, RZ, R4, 0x40, RZ, 0xc0, !PT ;  /* 0x0000004004ff7812 */ /* 0x000fc6000780c0ff */
[----:B---3--:R-:W-:-:S04]  /*0070*/  IMAD R5, R5, 0x40, R0 ;  /* 0x0000004005057824 */ /* 0x008fc800078e0200 */
[C---:B--2---:R-:W-:Y:S01]  /*0080*/  IMAD.WIDE R2, R5.reuse, 0x4, R2 ;  /* 0x0000000405027825 */ /* 0x044fe200078e0202 */
[----:B------:R-:W-:-:S13]  /*0090*/  ISETP.LT.AND P0, PT, R5, UR4, !P0 ;  /* 0x0000000405007c0c */ /* 0x000fda000c701270 */
[----:B------:R-:W-:Y:S05]  /*00a0*/  @!P0 EXIT ;  /* 0x000000000000894d */ /* 0x000fea0003800000 */
[----:B------:R-:W-:Y:S01]  /*00b0*/  I2FP.F32.S32 R5, R5 ;  /* 0x0000000500057245 */ /* 0x000fe20000201400 */
[----:B------:R-:W-:-:S04]  /*00c0*/  ULDC.64 UR4, c[0x0][0x208] ;  /* 0x0000820000047ab9 */ /* 0x000fc80000000a00 */
[----:B------:R-:W-:Y:S01]  /*00d0*/  STG.E desc[UR4][R2.64], R5 ;  /* 0x0000000502007986 */ /* 0x000fe2000c101904 */
[----:B------:R-:W-:Y:S05]  /*00e0*/  EXIT ;  /* 0x000000000000794d */ /* 0x000fea0003800000 */
.L_x_0:
[----:B------:R-:W-:-:S00]  /*00f0*/  BRA `(.L_x_0) ;  /* 0xfffffffc00fc7947 */ /* 0x000fc0000383ffff */
[----:B------:R-:W-:-:S00]  /*0100*/  NOP ;  /* 0x0000000000007918 */ /* 0x000fc00000000000 */
[----:B------:R-:W-:-:S00]  /*0110*/  NOP ;  /* 0x0000000000007918 */ /* 0x000fc00000000000 */
[----:B------:R-:W-:-:S00]  /*0120*/  NOP ;  /* 0x0000000000007918 */ /* 0x000fc00000000000 */
[----:B------:R-:W-:-:S00]  /*0130*/  NOP ;  /* 0x0000000000007918 */ /* 0x000fc00000000000 */
[----:B------:R-:W-:-:S00]  /*0140*/  NOP ;  /* 0x0000000000007918 */ /* 0x000fc00000000000 */
[----:B------:R-:W-:-:S00]  /*0150*/  NOP ;  /* 0x0000000000007918 */ /* 0x000fc00000000000 */
[----:B------:R-:W-:-:S00]  /*0160*/  NOP ;  /* 0x0000000000007918 */ /* 0x000fc00000000000 */
[----:B------:R-:W-:-:S00]  /*0170*/  NOP ;  /* 0x0000000000007918 */ /* 0x000fc00000000000 */
.L_x_1:


//--------------------- .nv.constant0.triton_poi_fused__to_copy_1 --------------------------
	.section	.nv.constant0.triton_poi_fused__to_copy_1,"a",@progbits
	.sectionflags	@""
	.align	4
.nv.constant0.triton_poi_fused__to_copy_1:
	.zero		552
